	.headerflags	@"EF_CUDA_TEXMODE_UNIFIED EF_CUDA_64BIT_ADDRESS EF_CUDA_ACCELERATORS EF_CUDA_SM90 EF_CUDA_VIRTUAL_SM(EF_CUDA_SM90)"
	.elftype	@"ET_EXEC"


//--------------------- .nv.info                  --------------------------
	.section	.nv.info,"",@"SHT_CUDA_INFO"
	.align	4


	//----- nvinfo : EIATTR_REGCOUNT
	.align		4
        /*0000*/ 	.byte	0x04, 0x2f
        /*0002*/ 	.short	(.L_1 - .L_0)
	.align		4
.L_0:
        /*0004*/ 	.word	index@(triton_poi_fused_constant_pad_nd_13)
        /*0008*/ 	.word	0x0000000e


	//----- nvinfo : EIATTR_MIN_STACK_SIZE
	.align		4
.L_1:
        /*000c*/ 	.byte	0x04, 0x12
        /*000e*/ 	.short	(.L_3 - .L_2)
	.align		4
.L_2:
        /*0010*/ 	.word	index@(triton_poi_fused_constant_pad_nd_13)
        /*0014*/ 	.word	0x00000000


	//----- nvinfo : EIATTR_FRAME_SIZE
	.align		4
.L_3:
        /*0018*/ 	.byte	0x04, 0x11
        /*001a*/ 	.short	(.L_5 - .L_4)
	.align		4
.L_4:
        /*001c*/ 	.word	index@(triton_poi_fused_constant_pad_nd_13)
        /*0020*/ 	.word	0x00000000


	//----- nvinfo : EIATTR_MIN_STACK_SIZE
	.align		4
.L_5:
        /*0024*/ 	.byte	0x04, 0x12
        /*0026*/ 	.short	(.L_7 - .L_6)
	.align		4
.L_6:
        /*0028*/ 	.word	index@(triton_poi_fused_constant_pad_nd_13)
        /*002c*/ 	.word	0x00000000
.L_7:


//--------------------- .nv.info.triton_poi_fused_constant_pad_nd_13 --------------------------
	.section	.nv.info.triton_poi_fused_constant_pad_nd_13,"",@"SHT_CUDA_INFO"
	.sectionflags	@""
	.align	4


	//----- nvinfo : EIATTR_CUDA_API_VERSION
	.align		4
        /*0000*/ 	.byte	0x04, 0x37
        /*0002*/ 	.short	(.L_9 - .L_8)
.L_8:
        /*0004*/ 	.word	0x0000007c


	//----- nvinfo : EIATTR_KPARAM_INFO
	.align		4
.L_9:
        /*0008*/ 	.byte	0x04, 0x17
        /*000a*/ 	.short	(.L_11 - .L_10)
.L_10:
        /*000c*/ 	.word	0x00000000
        /*0010*/ 	.short	0x0002
        /*0012*/ 	.short	0x0010
        /*0014*/ 	.byte	0x00, 0xf0, 0x11, 0x00


	//----- nvinfo : EIATTR_KPARAM_INFO
	.align		4
.L_11:
        /*0018*/ 	.byte	0x04, 0x17
        /*001a*/ 	.short	(.L_13 - .L_12)
.L_12:
        /*001c*/ 	.word	0x00000000
        /*0020*/ 	.short	0x0001
        /*0022*/ 	.short	0x0008
        /*0024*/ 	.byte	0x00, 0xf4, 0x21, 0x00


	//----- nvinfo : EIATTR_KPARAM_INFO
	.align		4
.L_13:
        /*0028*/ 	.byte	0x04, 0x17
        /*002a*/ 	.short	(.L_15 - .L_14)
.L_14:
        /*002c*/ 	.word	0x00000000
        /*0030*/ 	.short	0x0000
        /*0032*/ 	.short	0x0000
        /*0034*/ 	.byte	0x00, 0xf4, 0x21, 0x00


	//----- nvinfo : EIATTR_SPARSE_MMA_MASK
	.align		4
.L_15:
        /*0038*/ 	.byte	0x03, 0x50
        /*003a*/ 	.short	0x0000


	//----- nvinfo : EIATTR_MAXREG_COUNT
	.align		4
        /*003c*/ 	.byte	0x03, 0x1b
        /*003e*/ 	.short	0x00ff


	//----- nvinfo : EIATTR_EXIT_INSTR_OFFSETS
	.align		4
        /*0040*/ 	.byte	0x04, 0x1c
        /*0042*/ 	.short	(.L_17 - .L_16)


	//   ....[0]....
.L_16:
        /*0044*/ 	.word	0x00000290


	//   ....[1]....
        /*0048*/ 	.word	0x000002b0


	//----- nvinfo : EIATTR_REQNTID
	.align		4
.L_17:
        /*004c*/ 	.byte	0x04, 0x10
        /*004e*/ 	.short	(.L_19 - .L_18)
.L_18:
        /*0050*/ 	.word	0x00000080
        /*0054*/ 	.word	0x00000001
        /*0058*/ 	.word	0x00000001


	//----- nvinfo : EIATTR_CBANK_PARAM_SIZE
	.align		4
.L_19:
        /*005c*/ 	.byte	0x03, 0x19
        /*005e*/ 	.short	0x0014


	//----- nvinfo : EIATTR_PARAM_CBANK
	.align		4
        /*0060*/ 	.byte	0x04, 0x0a
        /*0062*/ 	.short	(.L_21 - .L_20)
	.align		4
.L_20:
        /*0064*/ 	.word	index@(.nv.constant0.triton_poi_fused_constant_pad_nd_13)
        /*0068*/ 	.short	0x0210
        /*006a*/ 	.short	0x0014


	//----- nvinfo : EIATTR_SW_WAR
	.align		4
.L_21:
        /*006c*/ 	.byte	0x04, 0x36
        /*006e*/ 	.short	(.L_23 - .L_22)
.L_22:
        /*0070*/ 	.word	0x00000008
.L_23:


//--------------------- .nv.callgraph             --------------------------
	.section	.nv.callgraph,"",@"SHT_CUDA_CALLGRAPH"
	.align	4
	.sectionentsize	8
	.align		4
        /*0000*/ 	.word	0x00000000
	.align		4
        /*0004*/ 	.word	0xffffffff
	.align		4
        /*0008*/ 	.word	0x00000000
	.align		4
        /*000c*/ 	.word	0xfffffffe
	.align		4
        /*0010*/ 	.word	0x00000000
	.align		4
        /*0014*/ 	.word	0xfffffffd
	.align		4
        /*0018*/ 	.word	0x00000000
	.align		4
        /*001c*/ 	.word	0xfffffffc


//--------------------- .text.triton_poi_fused_constant_pad_nd_13 --------------------------
	.section	.text.triton_poi_fused_constant_pad_nd_13,"ax",@progbits
	.align	128
        .global         triton_poi_fused_constant_pad_nd_13
        .type           triton_poi_fused_constant_pad_nd_13,@function
        .size           triton_poi_fused_constant_pad_nd_13,(.L_x_1 - triton_poi_fused_constant_pad_nd_13)
        .other          triton_poi_fused_constant_pad_nd_13,@"STO_CUDA_ENTRY STV_DEFAULT"
triton_poi_fused_constant_pad_nd_13:
.text.triton_poi_fused_constant_pad_nd_13:
[----:B------:R-:W0:Y:S02]  /*0000*/  LDC R1, c[0x0][0x28] ;  /* 0x00000a00ff017b82 */ /* 0x000e240000000800 */
[----:B------:R-:W1:Y:S01]  /*0010*/  S2R R0, SR_TID.X ;  /* 0x0000000000007919 */ /* 0x000e620000002100 */
[----:B------:R-:W-:Y:S01]  /*0020*/  IMAD.MOV.U32 R2, RZ, RZ, RZ ;  /* 0x000000ffff027224 */ /* 0x000fe200078e00ff */
[----:B------:R-:W-:Y:S01]  /*0030*/  ULDC.64 UR4, c[0x0][0x208] ;  /* 0x0000820000047ab9 */ /* 0x000fe20000000a00 */
[----:B------:R-:W2:Y:S01]  /*0040*/  S2R R3, SR_CTAID.X ;  /* 0x0000000000037919 */ /* 0x000ea20000002500 */
[----:B-1----:R-:W-:-:S05]  /*0050*/  IMAD.SHL.U32 R0, R0, 0x2, RZ ;  /* 0x0000000200007824 */ /* 0x002fca00078e00ff */
[----:B------:R-:W-:-:S05]  /*0060*/  LOP3.LUT R0, R0, 0xfe, RZ, 0xc0, !PT ;  /* 0x000000fe00007812 */ /* 0x000fca00078ec0ff */
[----:B--2---:R-:W-:-:S04]  /*0070*/  IMAD R3, R3, 0x100, R0 ;  /* 0x0000010003037824 */ /* 0x004fc800078e0200 */
[----:B------:R-:W-:-:S04]  /*0080*/  IMAD.HI R4, R3, 0x30c30c31, RZ ;  /* 0x30c30c3103047827 */ /* 0x000fc800078e02ff */
[----:B------:R-:W-:Y:S01]  /*0090*/  IMAD.HI R0, R3, -0x529fd4a7, R2 ;  /* 0xad602b5903007827 */ /* 0x000fe200078e0202 */
[----:B------:R-:W-:-:S04]  /*00a0*/  SHF.R.U32.HI R7, RZ, 0x1f, R4 ;  /* 0x0000001fff077819 */ /* 0x000fc80000011604 */
[----:B------:R-:W-:Y:S02]  /*00b0*/  SHF.R.U32.HI R5, RZ, 0x1f, R0 ;  /* 0x0000001fff057819 */ /* 0x000fe40000011600 */
[----:B------:R-:W-:Y:S02]  /*00c0*/  LEA.HI.SX32 R7, R4, R7, 0x1d ;  /* 0x0000000704077211 */ /* 0x000fe400078feaff */
[----:B------:R-:W-:-:S03]  /*00d0*/  LEA.HI.SX32 R9, R0, R5, 0x17 ;  /* 0x0000000500097211 */ /* 0x000fc600078fbaff */
[----:B------:R-:W-:-:S04]  /*00e0*/  IMAD.HI R2, R7, 0x38e38e39, RZ ;  /* 0x38e38e3907027827 */ /* 0x000fc800078e02ff */
[----:B------:R-:W-:Y:S01]  /*00f0*/  IMAD.HI R0, R9, 0x38e38e39, RZ ;  /* 0x38e38e3909007827 */ /* 0x000fe200078e02ff */
[----:B------:R-:W-:-:S04]  /*0100*/  SHF.R.U32.HI R11, RZ, 0x1f, R2 ;  /* 0x0000001fff0b7819 */ /* 0x000fc80000011602 */
[----:B------:R-:W-:Y:S02]  /*0110*/  SHF.R.U32.HI R5, RZ, 0x1f, R0 ;  /* 0x0000001fff057819 */ /* 0x000fe40000011600 */
[----:B------:R-:W-:Y:S01]  /*0120*/  LEA.HI.SX32 R6, R2, R11, 0x1e ;  /* 0x0000000b02067211 */ /* 0x000fe200078ff2ff */
[----:B------:R-:W-:Y:S01]  /*0130*/  IMAD.MOV.U32 R2, RZ, RZ, RZ ;  /* 0x000000ffff027224 */ /* 0x000fe200078e00ff */
[----:B------:R-:W-:Y:S02]  /*0140*/  LEA.HI.SX32 R0, R0, R5, 0x1e ;  /* 0x0000000500007211 */ /* 0x000fe400078ff2ff */
[----:B------:R-:W1:Y:S01]  /*0150*/  LDC.64 R4, c[0x0][0x210] ;  /* 0x00008400ff047b82 */ /* 0x000e620000000a00 */
[----:B------:R-:W-:-:S04]  /*0160*/  IMAD.HI R2, R3, -0x65e367b1, R2 ;  /* 0x9a1c984f03027827 */ /* 0x000fc800078e0202 */
[----:B------:R-:W-:Y:S01]  /*0170*/  IMAD R11, R6, -0x12, R7 ;  /* 0xffffffee060b7824 */ /* 0x000fe200078e0207 */
[----:B------:R-:W-:Y:S01]  /*0180*/  SHF.R.U32.HI R7, RZ, 0x1f, R2 ;  /* 0x0000001fff077819 */ /* 0x000fe20000011602 */
[----:B------:R-:W-:Y:S02]  /*0190*/  IMAD R6, R0, -0x12, R9 ;  /* 0xffffffee00067824 */ /* 0x000fe400078e0209 */
[----:B------:R-:W-:Y:S01]  /*01a0*/  IMAD R0, R9, -0x2f4, R3 ;  /* 0xfffffd0c09007824 */ /* 0x000fe200078e0203 */
[----:B------:R-:W-:Y:S02]  /*01b0*/  LEA.HI.SX32 R7, R2, R7, 0x13 ;  /* 0x0000000702077211 */ /* 0x000fe400078f9aff */
[----:B------:R-:W-:Y:S02]  /*01c0*/  CS2R R8, SRZ ;  /* 0x0000000000087805 */ /* 0x000fe4000001ff00 */
[----:B------:R-:W-:Y:S01]  /*01d0*/  VIMNMX R11, R6, R11, !PT ;  /* 0x0000000b060b7248 */ /* 0x000fe20007fe0100 */
[----:B------:R-:W-:-:S03]  /*01e0*/  IMAD R7, R7, 0x2a00, R0 ;  /* 0x00002a0007077824 */ /* 0x000fc600078e0200 */
[----:B------:R-:W-:Y:S01]  /*01f0*/  ISETP.GE.AND P0, PT, R11, 0x10, PT ;  /* 0x000000100b00780c */ /* 0x000fe20003f06270 */
[----:B------:R-:W-:-:S03]  /*0200*/  IMAD R7, R6, 0x2a0, R7 ;  /* 0x000002a006077824 */ /* 0x000fc600078e0207 */
[----:B------:R-:W-:Y:S01]  /*0210*/  ISETP.LT.AND P0, PT, R3, 0xd4a0, !P0 ;  /* 0x0000d4a00300780c */ /* 0x000fe20004701270 */
[----:B-1----:R-:W-:Y:S02]  /*0220*/  IMAD.WIDE R4, R7, 0x4, R4 ;  /* 0x0000000407047825 */ /* 0x002fe400078e0204 */
[----:B------:R-:W1:Y:S10]  /*0230*/  LDC.64 R6, c[0x0][0x218] ;  /* 0x00008600ff067b82 */ /* 0x000e740000000a00 */
[----:B------:R-:W2:Y:S01]  /*0240*/  @P0 LDG.E.64 R8, desc[UR4][R4.64] ;  /* 0x0000000404080981 */ /* 0x000ea2000c1e1b00 */
[C---:B------:R-:W-:Y:S01]  /*0250*/  ISETP.GE.AND P1, PT, R3.reuse, 0xd4a0, PT ;  /* 0x0000d4a00300780c */ /* 0x040fe20003f26270 */
[----:B-1----:R-:W-:Y:S01]  /*0260*/  IMAD.WIDE R2, R3, 0x4, R6 ;  /* 0x0000000403027825 */ /* 0x002fe200078e0206 */
[----:B--2---:R-:W-:-:S02]  /*0270*/  SEL R8, R8, RZ, P0 ;  /* 0x000000ff08087207 */ /* 0x004fc40000000000 */
[----:B------:R-:W-:-:S09]  /*0280*/  SEL R9, R9, RZ, P0 ;  /* 0x000000ff09097207 */ /* 0x000fd20000000000 */
[----:B------:R-:W-:Y:S05]  /*0290*/  @P1 EXIT ;  /* 0x000000000000194d */ /* 0x000fea0003800000 */
[----:B------:R-:W-:Y:S01]  /*02a0*/  STG.E.64 desc[UR4][R2.64], R8 ;  /* 0x0000000802007986 */ /* 0x000fe2000c101b04 */
[----:B------:R-:W-:Y:S05]  /*02b0*/  EXIT ;  /* 0x000000000000794d */ /* 0x000fea0003800000 */
.L_x_0:
[----:B------:R-:W-:-:S00]  /*02c0*/  BRA `(.L_x_0) ;  /* 0xfffffffc00fc7947 */ /* 0x000fc0000383ffff */
[----:B------:R-:W-:-:S00]  /*02d0*/  NOP ;  /* 0x0000000000007918 */ /* 0x000fc00000000000 */
        /* <DEDUP_REMOVED lines=10> */
.L_x_1:


//--------------------- .nv.constant0.triton_poi_fused_constant_pad_nd_13 --------------------------
	.section	.nv.constant0.triton_poi_fused_constant_pad_nd_13,"a",@progbits
	.sectionflags	@""
	.align	4
.nv.constant0.triton_poi_fused_constant_pad_nd_13:
	.zero		548
